//
// Generated by NVIDIA NVVM Compiler
//
// Compiler Build ID: CL-36424714
// Cuda compilation tools, release 13.0, V13.0.88
// Based on NVVM 20.0.0
//

.version 9.0
.target sm_100
.address_size 64

	// .globl	_Z11init_curandjP17curandStateXORWOW
.global .align 4 .b8 precalc_xorwow_matrix[102400];
.global .align 4 .b8 precalc_xorwow_offset_matrix[102400];
.global .align 4 .b8 mrg32k3aM1[2304];
.global .align 4 .b8 mrg32k3aM2[2304];
.global .align 4 .b8 mrg32k3aM1SubSeq[2016];
.global .align 4 .b8 mrg32k3aM2SubSeq[2016];
.global .align 4 .b8 mrg32k3aM1Seq[2304];
.global .align 4 .b8 mrg32k3aM2Seq[2304];
.const .align 8 .b8 __cr_lgamma_table[72];

.visible .entry _Z11init_curandjP17curandStateXORWOW(
	.param .u32 _Z11init_curandjP17curandStateXORWOW_param_0,
	.param .u64 .ptr .align 1 _Z11init_curandjP17curandStateXORWOW_param_1
)
{
	.reg .pred 	%p<24>;
	.reg .b32 	%r<409>;
	.reg .b64 	%rd<18>;

	ld.param.u32 	%r182, [_Z11init_curandjP17curandStateXORWOW_param_0];
	ld.param.u64 	%rd8, [_Z11init_curandjP17curandStateXORWOW_param_1];
	cvta.to.global.u64 	%rd9, %rd8;
	mov.u32 	%r183, %tid.x;
	mov.u32 	%r184, %ntid.x;
	mov.u32 	%r185, %ctaid.x;
	mad.lo.s32 	%r186, %r184, %r185, %r183;
	cvt.s64.s32 	%rd17, %r186;
	mul.wide.s32 	%rd10, %r186, 48;
	add.s64 	%rd2, %rd9, %rd10;
	xor.b32  	%r187, %r182, -1429050551;
	mul.lo.s32 	%r188, %r187, 1099087573;
	add.s32 	%r189, %r188, -638133224;
	add.s32 	%r190, %r188, 123456789;
	st.global.v2.u32 	[%rd2], {%r189, %r190};
	xor.b32  	%r191, %r188, 362436069;
	mov.b32 	%r192, -123459836;
	st.global.v2.u32 	[%rd2+8], {%r191, %r192};
	add.s32 	%r193, %r188, 5783321;
	mov.b32 	%r194, -589760388;
	st.global.v2.u32 	[%rd2+16], {%r194, %r193};
	setp.eq.s32 	%p1, %r186, 0;
	@%p1 bra 	$L__BB0_42;
	mov.b32 	%r315, 0;
	mov.u64 	%rd12, precalc_xorwow_matrix;
$L__BB0_2:
	and.b64  	%rd4, %rd17, 3;
	setp.eq.s64 	%p2, %rd4, 0;
	@%p2 bra 	$L__BB0_41;
	mul.wide.u32 	%rd11, %r315, 3200;
	add.s64 	%rd5, %rd12, %rd11;
	cvt.u32.u64 	%r2, %rd4;
	mov.b32 	%r316, 0;
$L__BB0_4:
	mov.b32 	%r329, 0;
	mov.u32 	%r330, %r329;
	mov.u32 	%r331, %r329;
	mov.u32 	%r332, %r329;
	mov.u32 	%r333, %r329;
	mov.u32 	%r322, %r329;
$L__BB0_5:
	mul.wide.u32 	%rd13, %r322, 4;
	add.s64 	%rd14, %rd2, %rd13;
	ld.global.u32 	%r10, [%rd14+4];
	shl.b32 	%r11, %r322, 5;
	mov.b32 	%r328, 0;
$L__BB0_6:
	.pragma "nounroll";
	shr.u32 	%r199, %r10, %r328;
	and.b32  	%r200, %r199, 1;
	setp.eq.b32 	%p3, %r200, 1;
	not.pred 	%p4, %p3;
	add.s32 	%r201, %r11, %r328;
	mul.lo.s32 	%r202, %r201, 5;
	mul.wide.u32 	%rd15, %r202, 4;
	add.s64 	%rd6, %rd5, %rd15;
	@%p4 bra 	$L__BB0_8;
	ld.global.u32 	%r203, [%rd6];
	xor.b32  	%r333, %r333, %r203;
	ld.global.u32 	%r204, [%rd6+4];
	xor.b32  	%r332, %r332, %r204;
	ld.global.u32 	%r205, [%rd6+8];
	xor.b32  	%r331, %r331, %r205;
	ld.global.u32 	%r206, [%rd6+12];
	xor.b32  	%r330, %r330, %r206;
	ld.global.u32 	%r207, [%rd6+16];
	xor.b32  	%r329, %r329, %r207;
$L__BB0_8:
	and.b32  	%r209, %r199, 2;
	setp.eq.s32 	%p5, %r209, 0;
	@%p5 bra 	$L__BB0_10;
	ld.global.u32 	%r210, [%rd6+20];
	xor.b32  	%r333, %r333, %r210;
	ld.global.u32 	%r211, [%rd6+24];
	xor.b32  	%r332, %r332, %r211;
	ld.global.u32 	%r212, [%rd6+28];
	xor.b32  	%r331, %r331, %r212;
	ld.global.u32 	%r213, [%rd6+32];
	xor.b32  	%r330, %r330, %r213;
	ld.global.u32 	%r214, [%rd6+36];
	xor.b32  	%r329, %r329, %r214;
$L__BB0_10:
	and.b32  	%r216, %r199, 4;
	setp.eq.s32 	%p6, %r216, 0;
	@%p6 bra 	$L__BB0_12;
	ld.global.u32 	%r217, [%rd6+40];
	xor.b32  	%r333, %r333, %r217;
	ld.global.u32 	%r218, [%rd6+44];
	xor.b32  	%r332, %r332, %r218;
	ld.global.u32 	%r219, [%rd6+48];
	xor.b32  	%r331, %r331, %r219;
	ld.global.u32 	%r220, [%rd6+52];
	xor.b32  	%r330, %r330, %r220;
	ld.global.u32 	%r221, [%rd6+56];
	xor.b32  	%r329, %r329, %r221;
$L__BB0_12:
	and.b32  	%r223, %r199, 8;
	setp.eq.s32 	%p7, %r223, 0;
	@%p7 bra 	$L__BB0_14;
	ld.global.u32 	%r224, [%rd6+60];
	xor.b32  	%r333, %r333, %r224;
	ld.global.u32 	%r225, [%rd6+64];
	xor.b32  	%r332, %r332, %r225;
	ld.global.u32 	%r226, [%rd6+68];
	xor.b32  	%r331, %r331, %r226;
	ld.global.u32 	%r227, [%rd6+72];
	xor.b32  	%r330, %r330, %r227;
	ld.global.u32 	%r228, [%rd6+76];
	xor.b32  	%r329, %r329, %r228;
$L__BB0_14:
	and.b32  	%r230, %r199, 16;
	setp.eq.s32 	%p8, %r230, 0;
	@%p8 bra 	$L__BB0_16;
	ld.global.u32 	%r231, [%rd6+80];
	xor.b32  	%r333, %r333, %r231;
	ld.global.u32 	%r232, [%rd6+84];
	xor.b32  	%r332, %r332, %r232;
	ld.global.u32 	%r233, [%rd6+88];
	xor.b32  	%r331, %r331, %r233;
	ld.global.u32 	%r234, [%rd6+92];
	xor.b32  	%r330, %r330, %r234;
	ld.global.u32 	%r235, [%rd6+96];
	xor.b32  	%r329, %r329, %r235;
$L__BB0_16:
	and.b32  	%r237, %r199, 32;
	setp.eq.s32 	%p9, %r237, 0;
	@%p9 bra 	$L__BB0_18;
	ld.global.u32 	%r238, [%rd6+100];
	xor.b32  	%r333, %r333, %r238;
	ld.global.u32 	%r239, [%rd6+104];
	xor.b32  	%r332, %r332, %r239;
	ld.global.u32 	%r240, [%rd6+108];
	xor.b32  	%r331, %r331, %r240;
	ld.global.u32 	%r241, [%rd6+112];
	xor.b32  	%r330, %r330, %r241;
	ld.global.u32 	%r242, [%rd6+116];
	xor.b32  	%r329, %r329, %r242;
$L__BB0_18:
	and.b32  	%r244, %r199, 64;
	setp.eq.s32 	%p10, %r244, 0;
	@%p10 bra 	$L__BB0_20;
	ld.global.u32 	%r245, [%rd6+120];
	xor.b32  	%r333, %r333, %r245;
	ld.global.u32 	%r246, [%rd6+124];
	xor.b32  	%r332, %r332, %r246;
	ld.global.u32 	%r247, [%rd6+128];
	xor.b32  	%r331, %r331, %r247;
	ld.global.u32 	%r248, [%rd6+132];
	xor.b32  	%r330, %r330, %r248;
	ld.global.u32 	%r249, [%rd6+136];
	xor.b32  	%r329, %r329, %r249;
$L__BB0_20:
	and.b32  	%r251, %r199, 128;
	setp.eq.s32 	%p11, %r251, 0;
	@%p11 bra 	$L__BB0_22;
	ld.global.u32 	%r252, [%rd6+140];
	xor.b32  	%r333, %r333, %r252;
	ld.global.u32 	%r253, [%rd6+144];
	xor.b32  	%r332, %r332, %r253;
	ld.global.u32 	%r254, [%rd6+148];
	xor.b32  	%r331, %r331, %r254;
	ld.global.u32 	%r255, [%rd6+152];
	xor.b32  	%r330, %r330, %r255;
	ld.global.u32 	%r256, [%rd6+156];
	xor.b32  	%r329, %r329, %r256;
$L__BB0_22:
	and.b32  	%r258, %r199, 256;
	setp.eq.s32 	%p12, %r258, 0;
	@%p12 bra 	$L__BB0_24;
	ld.global.u32 	%r259, [%rd6+160];
	xor.b32  	%r333, %r333, %r259;
	ld.global.u32 	%r260, [%rd6+164];
	xor.b32  	%r332, %r332, %r260;
	ld.global.u32 	%r261, [%rd6+168];
	xor.b32  	%r331, %r331, %r261;
	ld.global.u32 	%r262, [%rd6+172];
	xor.b32  	%r330, %r330, %r262;
	ld.global.u32 	%r263, [%rd6+176];
	xor.b32  	%r329, %r329, %r263;
$L__BB0_24:
	and.b32  	%r265, %r199, 512;
	setp.eq.s32 	%p13, %r265, 0;
	@%p13 bra 	$L__BB0_26;
	ld.global.u32 	%r266, [%rd6+180];
	xor.b32  	%r333, %r333, %r266;
	ld.global.u32 	%r267, [%rd6+184];
	xor.b32  	%r332, %r332, %r267;
	ld.global.u32 	%r268, [%rd6+188];
	xor.b32  	%r331, %r331, %r268;
	ld.global.u32 	%r269, [%rd6+192];
	xor.b32  	%r330, %r330, %r269;
	ld.global.u32 	%r270, [%rd6+196];
	xor.b32  	%r329, %r329, %r270;
$L__BB0_26:
	and.b32  	%r272, %r199, 1024;
	setp.eq.s32 	%p14, %r272, 0;
	@%p14 bra 	$L__BB0_28;
	ld.global.u32 	%r273, [%rd6+200];
	xor.b32  	%r333, %r333, %r273;
	ld.global.u32 	%r274, [%rd6+204];
	xor.b32  	%r332, %r332, %r274;
	ld.global.u32 	%r275, [%rd6+208];
	xor.b32  	%r331, %r331, %r275;
	ld.global.u32 	%r276, [%rd6+212];
	xor.b32  	%r330, %r330, %r276;
	ld.global.u32 	%r277, [%rd6+216];
	xor.b32  	%r329, %r329, %r277;
$L__BB0_28:
	and.b32  	%r279, %r199, 2048;
	setp.eq.s32 	%p15, %r279, 0;
	@%p15 bra 	$L__BB0_30;
	ld.global.u32 	%r280, [%rd6+220];
	xor.b32  	%r333, %r333, %r280;
	ld.global.u32 	%r281, [%rd6+224];
	xor.b32  	%r332, %r332, %r281;
	ld.global.u32 	%r282, [%rd6+228];
	xor.b32  	%r331, %r331, %r282;
	ld.global.u32 	%r283, [%rd6+232];
	xor.b32  	%r330, %r330, %r283;
	ld.global.u32 	%r284, [%rd6+236];
	xor.b32  	%r329, %r329, %r284;
$L__BB0_30:
	and.b32  	%r286, %r199, 4096;
	setp.eq.s32 	%p16, %r286, 0;
	@%p16 bra 	$L__BB0_32;
	ld.global.u32 	%r287, [%rd6+240];
	xor.b32  	%r333, %r333, %r287;
	ld.global.u32 	%r288, [%rd6+244];
	xor.b32  	%r332, %r332, %r288;
	ld.global.u32 	%r289, [%rd6+248];
	xor.b32  	%r331, %r331, %r289;
	ld.global.u32 	%r290, [%rd6+252];
	xor.b32  	%r330, %r330, %r290;
	ld.global.u32 	%r291, [%rd6+256];
	xor.b32  	%r329, %r329, %r291;
$L__BB0_32:
	and.b32  	%r293, %r199, 8192;
	setp.eq.s32 	%p17, %r293, 0;
	@%p17 bra 	$L__BB0_34;
	ld.global.u32 	%r294, [%rd6+260];
	xor.b32  	%r333, %r333, %r294;
	ld.global.u32 	%r295, [%rd6+264];
	xor.b32  	%r332, %r332, %r295;
	ld.global.u32 	%r296, [%rd6+268];
	xor.b32  	%r331, %r331, %r296;
	ld.global.u32 	%r297, [%rd6+272];
	xor.b32  	%r330, %r330, %r297;
	ld.global.u32 	%r298, [%rd6+276];
	xor.b32  	%r329, %r329, %r298;
$L__BB0_34:
	and.b32  	%r300, %r199, 16384;
	setp.eq.s32 	%p18, %r300, 0;
	@%p18 bra 	$L__BB0_36;
	ld.global.u32 	%r301, [%rd6+280];
	xor.b32  	%r333, %r333, %r301;
	ld.global.u32 	%r302, [%rd6+284];
	xor.b32  	%r332, %r332, %r302;
	ld.global.u32 	%r303, [%rd6+288];
	xor.b32  	%r331, %r331, %r303;
	ld.global.u32 	%r304, [%rd6+292];
	xor.b32  	%r330, %r330, %r304;
	ld.global.u32 	%r305, [%rd6+296];
	xor.b32  	%r329, %r329, %r305;
$L__BB0_36:
	and.b32  	%r307, %r199, 32768;
	setp.eq.s32 	%p19, %r307, 0;
	@%p19 bra 	$L__BB0_38;
	ld.global.u32 	%r308, [%rd6+300];
	xor.b32  	%r333, %r333, %r308;
	ld.global.u32 	%r309, [%rd6+304];
	xor.b32  	%r332, %r332, %r309;
	ld.global.u32 	%r310, [%rd6+308];
	xor.b32  	%r331, %r331, %r310;
	ld.global.u32 	%r311, [%rd6+312];
	xor.b32  	%r330, %r330, %r311;
	ld.global.u32 	%r312, [%rd6+316];
	xor.b32  	%r329, %r329, %r312;
$L__BB0_38:
	add.s32 	%r328, %r328, 16;
	setp.ne.s32 	%p20, %r328, 32;
	@%p20 bra 	$L__BB0_6;
	mad.lo.s32 	%r313, %r322, -31, %r11;
	add.s32 	%r322, %r313, 1;
	setp.ne.s32 	%p21, %r322, 5;
	@%p21 bra 	$L__BB0_5;
	st.global.u32 	[%rd2+4], %r333;
	st.global.u32 	[%rd2+8], %r332;
	st.global.u32 	[%rd2+12], %r331;
	st.global.u32 	[%rd2+16], %r330;
	st.global.u32 	[%rd2+20], %r329;
	add.s32 	%r316, %r316, 1;
	setp.lt.u32 	%p22, %r316, %r2;
	@%p22 bra 	$L__BB0_4;
$L__BB0_41:
	shr.u64 	%rd7, %rd17, 2;
	add.s32 	%r315, %r315, 1;
	setp.gt.u64 	%p23, %rd17, 3;
	mov.u64 	%rd17, %rd7;
	@%p23 bra 	$L__BB0_2;
$L__BB0_42:
	mov.b32 	%r314, 0;
	st.global.v2.u32 	[%rd2+24], {%r314, %r314};
	st.global.u32 	[%rd2+32], %r314;
	mov.b64 	%rd16, 0;
	st.global.u64 	[%rd2+40], %rd16;
	ret;

}
	// .globl	_Z11roll_kernelP17curandStateXORWOWPi
.visible .entry _Z11roll_kernelP17curandStateXORWOWPi(
	.param .u64 .ptr .align 1 _Z11roll_kernelP17curandStateXORWOWPi_param_0,
	.param .u64 .ptr .align 1 _Z11roll_kernelP17curandStateXORWOWPi_param_1
)
{
	.reg .pred 	%p<6>;
	.reg .b32 	%r<48>;
	.reg .b32 	%f<5>;
	.reg .b64 	%rd<9>;
	.reg .b64 	%fd<2>;

	ld.param.u64 	%rd3, [_Z11roll_kernelP17curandStateXORWOWPi_param_0];
	ld.param.u64 	%rd2, [_Z11roll_kernelP17curandStateXORWOWPi_param_1];
	cvta.to.global.u64 	%rd4, %rd3;
	mov.u32 	%r25, %tid.x;
	mov.u32 	%r26, %ntid.x;
	mov.u32 	%r27, %ctaid.x;
	mad.lo.s32 	%r1, %r26, %r27, %r25;
	mul.wide.s32 	%rd5, %r1, 48;
	add.s64 	%rd1, %rd4, %rd5;
	ld.global.v2.u32 	{%r42, %r47}, [%rd1];
	ld.global.v2.u32 	{%r46, %r45}, [%rd1+8];
	ld.global.v2.u32 	{%r44, %r43}, [%rd1+16];
	ld.global.v2.u32 	{%r8, %r9}, [%rd1+24];
	ld.global.f32 	%f1, [%rd1+32];
	ld.global.f64 	%fd1, [%rd1+40];
	mov.b32 	%r39, 0;
	mov.u32 	%r40, %r39;
	mov.u32 	%r41, %r39;
$L__BB1_1:
	mov.u32 	%r15, %r46;
	mov.u32 	%r46, %r45;
	mov.u32 	%r45, %r44;
	mov.u32 	%r44, %r43;
	shr.u32 	%r28, %r47, 2;
	xor.b32  	%r29, %r28, %r47;
	shl.b32 	%r30, %r44, 4;
	shl.b32 	%r31, %r29, 1;
	xor.b32  	%r32, %r30, %r31;
	xor.b32  	%r33, %r32, %r44;
	xor.b32  	%r43, %r33, %r29;
	add.s32 	%r42, %r42, 362437;
	add.s32 	%r34, %r43, %r42;
	cvt.rn.f32.u32 	%f2, %r34;
	fma.rn.f32 	%f3, %f2, 0f2F800000, 0f2F000000;
	mul.f32 	%f4, %f3, 0f41200000;
	cvt.rzi.s32.f32 	%r35, %f4;
	and.b32  	%r36, %r35, 3;
	setp.ne.s32 	%p1, %r36, 0;
	setp.eq.s32 	%p2, %r36, 0;
	selp.u32 	%r37, 1, 0, %p2;
	add.s32 	%r41, %r41, %r37;
	selp.u32 	%r38, 1, 0, %p1;
	add.s32 	%r40, %r40, %r38;
	setp.lt.u32 	%p3, %r40, 55;
	add.s32 	%r23, %r39, 1;
	setp.lt.u32 	%p4, %r39, 230;
	and.pred  	%p5, %p3, %p4;
	mov.u32 	%r39, %r23;
	mov.u32 	%r47, %r15;
	@%p5 bra 	$L__BB1_1;
	st.global.v2.u32 	[%rd1], {%r42, %r15};
	st.global.v2.u32 	[%rd1+8], {%r46, %r45};
	st.global.v2.u32 	[%rd1+16], {%r44, %r43};
	st.global.v2.u32 	[%rd1+24], {%r8, %r9};
	st.global.f32 	[%rd1+32], %f1;
	st.global.f64 	[%rd1+40], %fd1;
	cvta.to.global.u64 	%rd6, %rd2;
	mul.wide.s32 	%rd7, %r1, 4;
	add.s64 	%rd8, %rd6, %rd7;
	st.global.u32 	[%rd8], %r41;
	ret;

}


// ===== COMPILED SASS (sm_100) =====

	.target	sm_100

	.elftype	@"ET_EXEC"


//--------------------- .note.nv.tkinfo           --------------------------
	.section	.note.nv.tkinfo,"",@"SHT_NOTE"
	.sectionflags	@"SHF_NOTE_NV_TKINFO"
	.tkinfo
        /*0018*/ 	.word	0x00000002
        /*0030*/ 	.string	""
        /*0030*/ 	.string	"ptxas"
        /*0030*/ 	.string	"Cuda compilation tools, release 13.0, V13.0.88"
        /*0030*/ 	.string	"Build cuda_13.0.r13.0/compiler.36424714_0"
        /*0030*/ 	.string	"-arch sm_100 -m 64 "



//--------------------- .note.nv.cuinfo           --------------------------
	.section	.note.nv.cuinfo,"",@"SHT_NOTE"
	.sectionflags	@"SHF_NOTE_NV_CUINFO"
        /*0018*/ 	.short	0x0002
        /*001a*/ 	.short	0x0064
        /*001c*/ 	.short	0x0082
	.zero		2


//--------------------- .nv.info                  --------------------------
	.section	.nv.info,"",@"SHT_CUDA_INFO"
	.align	4


	//----- nvinfo : EIATTR_REGCOUNT
	.align		4
        /*0000*/ 	.byte	0x04, 0x2f
        /*0002*/ 	.short	(.L_10 - .L_9)
	.align		4
.L_9:
        /*0004*/ 	.word	index@(_Z11init_curandjP17curandStateXORWOW)
        /*0008*/ 	.word	0x0000001f


	//----- nvinfo : EIATTR_FRAME_SIZE
	.align		4
.L_10:
        /*000c*/ 	.byte	0x04, 0x11
        /*000e*/ 	.short	(.L_12 - .L_11)
	.align		4
.L_11:
        /*0010*/ 	.word	index@(_Z11init_curandjP17curandStateXORWOW)
        /*0014*/ 	.word	0x00000000


	//----- nvinfo : EIATTR_REGCOUNT
	.align		4
.L_12:
        /*0018*/ 	.byte	0x04, 0x2f
        /*001a*/ 	.short	(.L_14 - .L_13)
	.align		4
.L_13:
        /*001c*/ 	.word	index@(_Z11roll_kernelP17curandStateXORWOWPi)
        /*0020*/ 	.word	0x00000018


	//----- nvinfo : EIATTR_FRAME_SIZE
	.align		4
.L_14:
        /*0024*/ 	.byte	0x04, 0x11
        /*0026*/ 	.short	(.L_16 - .L_15)
	.align		4
.L_15:
        /*0028*/ 	.word	index@(_Z11roll_kernelP17curandStateXORWOWPi)
        /*002c*/ 	.word	0x00000000


	//----- nvinfo : EIATTR_MIN_STACK_SIZE
	.align		4
.L_16:
        /*0030*/ 	.byte	0x04, 0x12
        /*0032*/ 	.short	(.L_18 - .L_17)
	.align		4
.L_17:
        /*0034*/ 	.word	index@(_Z11roll_kernelP17curandStateXORWOWPi)
        /*0038*/ 	.word	0x00000000


	//----- nvinfo : EIATTR_MIN_STACK_SIZE
	.align		4
.L_18:
        /*003c*/ 	.byte	0x04, 0x12
        /*003e*/ 	.short	(.L_20 - .L_19)
	.align		4
.L_19:
        /*0040*/ 	.word	index@(_Z11init_curandjP17curandStateXORWOW)
        /*0044*/ 	.word	0x00000000
.L_20:


//--------------------- .nv.compat                --------------------------
	.section	.nv.compat,"",@"SHT_CUDA_COMPAT_INFO"
	.align	4
        /*0000*/ 	.byte	0x02, 0x09, 0x00, 0x00, 0x02, 0x02, 0x01, 0x00, 0x02, 0x05, 0x05, 0x00, 0x03, 0x07, 0x01, 0x01
        /*0010*/ 	.byte	0x02, 0x03, 0x00, 0x00, 0x02, 0x06, 0x01, 0x00, 0x04, 0x0b, 0x08, 0x00, 0x09, 0x00, 0x00, 0x00
        /*0020*/ 	.byte	0x00, 0x00, 0x00, 0x00


//--------------------- .nv.info._Z11roll_kernelP17curandStateXORWOWPi --------------------------
	.section	.nv.info._Z11roll_kernelP17curandStateXORWOWPi,"",@"SHT_CUDA_INFO"
	.sectionflags	@""
	.align	4


	//----- nvinfo : EIATTR_CUDA_API_VERSION
	.align		4
        /*0000*/ 	.byte	0x04, 0x37
        /*0002*/ 	.short	(.L_22 - .L_21)
.L_21:
        /*0004*/ 	.word	0x00000082


	//----- nvinfo : EIATTR_KPARAM_INFO
	.align		4
.L_22:
        /*0008*/ 	.byte	0x04, 0x17
        /*000a*/ 	.short	(.L_24 - .L_23)
.L_23:
        /*000c*/ 	.word	0x00000000
        /*0010*/ 	.short	0x0001
        /*0012*/ 	.short	0x0008
        /*0014*/ 	.byte	0x00, 0xf5, 0x21, 0x00


	//----- nvinfo : EIATTR_KPARAM_INFO
	.align		4
.L_24:
        /*0018*/ 	.byte	0x04, 0x17
        /*001a*/ 	.short	(.L_26 - .L_25)
.L_25:
        /*001c*/ 	.word	0x00000000
        /*0020*/ 	.short	0x0000
        /*0022*/ 	.short	0x0000
        /*0024*/ 	.byte	0x00, 0xf5, 0x21, 0x00


	//----- nvinfo : EIATTR_SPARSE_MMA_MASK
	.align		4
.L_26:
        /*0028*/ 	.byte	0x03, 0x50
        /*002a*/ 	.short	0x0000


	//----- nvinfo : EIATTR_MAXREG_COUNT
	.align		4
        /*002c*/ 	.byte	0x03, 0x1b
        /*002e*/ 	.short	0x00ff


	//----- nvinfo : EIATTR_MERCURY_ISA_VERSION
	.align		4
        /*0030*/ 	.byte	0x03, 0x5f
        /*0032*/ 	.short	0x0101


	//----- nvinfo : EIATTR_VRC_CTA_INIT_COUNT
	.align		4
        /*0034*/ 	.byte	0x02, 0x4a
	.zero		1
	.zero		1


	//----- nvinfo : EIATTR_EXIT_INSTR_OFFSETS
	.align		4
        /*0038*/ 	.byte	0x04, 0x1c
        /*003a*/ 	.short	(.L_28 - .L_27)


	//   ....[0]....
.L_27:
        /*003c*/ 	.word	0x00000380


	//----- nvinfo : EIATTR_CRS_STACK_SIZE
	.align		4
.L_28:
        /*0040*/ 	.byte	0x04, 0x1e
        /*0042*/ 	.short	(.L_30 - .L_29)
.L_29:
        /*0044*/ 	.word	0x00000000


	//----- nvinfo : EIATTR_CBANK_PARAM_SIZE
	.align		4
.L_30:
        /*0048*/ 	.byte	0x03, 0x19
        /*004a*/ 	.short	0x0010


	//----- nvinfo : EIATTR_PARAM_CBANK
	.align		4
        /*004c*/ 	.byte	0x04, 0x0a
        /*004e*/ 	.short	(.L_32 - .L_31)
	.align		4
.L_31:
        /*0050*/ 	.word	index@(.nv.constant0._Z11roll_kernelP17curandStateXORWOWPi)
        /*0054*/ 	.short	0x0380
        /*0056*/ 	.short	0x0010


	//----- nvinfo : EIATTR_SW_WAR
	.align		4
.L_32:
        /*0058*/ 	.byte	0x04, 0x36
        /*005a*/ 	.short	(.L_34 - .L_33)
.L_33:
        /*005c*/ 	.word	0x00000008
.L_34:


//--------------------- .nv.info._Z11init_curandjP17curandStateXORWOW --------------------------
	.section	.nv.info._Z11init_curandjP17curandStateXORWOW,"",@"SHT_CUDA_INFO"
	.sectionflags	@""
	.align	4


	//----- nvinfo : EIATTR_CUDA_API_VERSION
	.align		4
        /*0000*/ 	.byte	0x04, 0x37
        /*0002*/ 	.short	(.L_36 - .L_35)
.L_35:
        /*0004*/ 	.word	0x00000082


	//----- nvinfo : EIATTR_KPARAM_INFO
	.align		4
.L_36:
        /*0008*/ 	.byte	0x04, 0x17
        /*000a*/ 	.short	(.L_38 - .L_37)
.L_37:
        /*000c*/ 	.word	0x00000000
        /*0010*/ 	.short	0x0001
        /*0012*/ 	.short	0x0008
        /*0014*/ 	.byte	0x00, 0xf5, 0x21, 0x00


	//----- nvinfo : EIATTR_KPARAM_INFO
	.align		4
.L_38:
        /*0018*/ 	.byte	0x04, 0x17
        /*001a*/ 	.short	(.L_40 - .L_39)
.L_39:
        /*001c*/ 	.word	0x00000000
        /*0020*/ 	.short	0x0000
        /*0022*/ 	.short	0x0000
        /*0024*/ 	.byte	0x00, 0xf0, 0x11, 0x00


	//----- nvinfo : EIATTR_SPARSE_MMA_MASK
	.align		4
.L_40:
        /*0028*/ 	.byte	0x03, 0x50
        /*002a*/ 	.short	0x0000


	//----- nvinfo : EIATTR_MAXREG_COUNT
	.align		4
        /*002c*/ 	.byte	0x03, 0x1b
        /*002e*/ 	.short	0x00ff


	//----- nvinfo : EIATTR_MERCURY_ISA_VERSION
	.align		4
        /*0030*/ 	.byte	0x03, 0x5f
        /*0032*/ 	.short	0x0101


	//----- nvinfo : EIATTR_VRC_CTA_INIT_COUNT
	.align		4
        /*0034*/ 	.byte	0x02, 0x4a
	.zero		1
	.zero		1


	//----- nvinfo : EIATTR_EXIT_INSTR_OFFSETS
	.align		4
        /*0038*/ 	.byte	0x04, 0x1c
        /*003a*/ 	.short	(.L_42 - .L_41)


	//   ....[0]....
.L_41:
        /*003c*/ 	.word	0x00000eb0


	//----- nvinfo : EIATTR_CRS_STACK_SIZE
	.align		4
.L_42:
        /*0040*/ 	.byte	0x04, 0x1e
        /*0042*/ 	.short	(.L_44 - .L_43)
.L_43:
        /*0044*/ 	.word	0x00000000


	//----- nvinfo : EIATTR_CBANK_PARAM_SIZE
	.align		4
.L_44:
        /*0048*/ 	.byte	0x03, 0x19
        /*004a*/ 	.short	0x0010


	//----- nvinfo : EIATTR_PARAM_CBANK
	.align		4
        /*004c*/ 	.byte	0x04, 0x0a
        /*004e*/ 	.short	(.L_46 - .L_45)
	.align		4
.L_45:
        /*0050*/ 	.word	index@(.nv.constant0._Z11init_curandjP17curandStateXORWOW)
        /*0054*/ 	.short	0x0380
        /*0056*/ 	.short	0x0010


	//----- nvinfo : EIATTR_SW_WAR
	.align		4
.L_46:
        /*0058*/ 	.byte	0x04, 0x36
        /*005a*/ 	.short	(.L_48 - .L_47)
.L_47:
        /*005c*/ 	.word	0x00000008
.L_48:


//--------------------- .nv.callgraph             --------------------------
	.section	.nv.callgraph,"",@"SHT_CUDA_CALLGRAPH"
	.align	4
	.sectionentsize	8
	.align		4
        /*0000*/ 	.word	0x00000000
	.align		4
        /*0004*/ 	.word	0xffffffff
	.align		4
        /*0008*/ 	.word	0x00000000
	.align		4
        /*000c*/ 	.word	0xfffffffe
	.align		4
        /*0010*/ 	.word	0x00000000
	.align		4
        /*0014*/ 	.word	0xfffffffd
	.align		4
        /*0018*/ 	.word	0x00000000
	.align		4
        /*001c*/ 	.word	0xfffffffc


//--------------------- .nv.constant4             --------------------------
	.section	.nv.constant4,"a",@progbits
	.align	8
	.align		8
.nv.constant4:
        /*0000*/ 	.dword	precalc_xorwow_matrix
	.align		8
        /*0008*/ 	.dword	precalc_xorwow_offset_matrix
	.align		8
        /*0010*/ 	.dword	mrg32k3aM1
	.align		8
        /*0018*/ 	.dword	mrg32k3aM2
	.align		8
        /*0020*/ 	.dword	mrg32k3aM1SubSeq
	.align		8
        /*0028*/ 	.dword	mrg32k3aM2SubSeq
	.align		8
        /*0030*/ 	.dword	mrg32k3aM1Seq
	.align		8
        /*0038*/ 	.dword	mrg32k3aM2Seq


//--------------------- .nv.constant3             --------------------------
	.section	.nv.constant3,"a",@progbits
	.align	8
.nv.constant3:
	.type		__cr_lgamma_table,@object
	.size		__cr_lgamma_table,(.L_8 - __cr_lgamma_table)
__cr_lgamma_table:
        /*0000*/ 	.byte	0x00, 0x00, 0x00, 0x00, 0x00, 0x00, 0x00, 0x00, 0x00, 0x00, 0x00, 0x00, 0x00, 0x00, 0x00, 0x00
        /*0010*/ 	.byte	0xef, 0x39, 0xfa, 0xfe, 0x42, 0x2e, 0xe6, 0x3f, 0x02, 0x20, 0x2a, 0xfa, 0x0b, 0xab, 0xfc, 0x3f
        /*0020*/ 	.byte	0xf9, 0x2c, 0x92, 0x7c, 0xa7, 0x6c, 0x09, 0x40, 0xc9, 0x79, 0x44, 0x3c, 0x64, 0x26, 0x13, 0x40
        /*0030*/ 	.byte	0xca, 0x01, 0xcf, 0x3a, 0x27, 0x51, 0x1a, 0x40, 0x30, 0xcc, 0x2d, 0xf3, 0xe1, 0x0c, 0x21, 0x40
        /*0040*/ 	.byte	0x0d, 0xb7, 0xfc, 0x82, 0x8e, 0x35, 0x25, 0x40
.L_8:


//--------------------- .text._Z11roll_kernelP17curandStateXORWOWPi --------------------------
	.section	.text._Z11roll_kernelP17curandStateXORWOWPi,"ax",@progbits
	.align	128
        .global         _Z11roll_kernelP17curandStateXORWOWPi
        .type           _Z11roll_kernelP17curandStateXORWOWPi,@function
        .size           _Z11roll_kernelP17curandStateXORWOWPi,(.L_x_12 - _Z11roll_kernelP17curandStateXORWOWPi)
        .other          _Z11roll_kernelP17curandStateXORWOWPi,@"STO_CUDA_ENTRY STV_DEFAULT"
_Z11roll_kernelP17curandStateXORWOWPi:
.text._Z11roll_kernelP17curandStateXORWOWPi:
[----:B------:R-:W-:Y:S01]  /*0000*/  LDC R1, c[0x0][0x37c] ;  /* 0x0000df00ff017b82 */ /* 0x000fe20000000800 */
[----:B------:R-:W0:Y:S07]  /*0010*/  S2R R0, SR_TID.X ;  /* 0x0000000000007919 */ /* 0x000e2e0000002100 */
[----:B------:R-:W1:Y:S01]  /*0020*/  LDC.64 R2, c[0x0][0x380] ;  /* 0x0000e000ff027b82 */ /* 0x000e620000000a00 */
[----:B------:R-:W0:Y:S01]  /*0030*/  LDCU UR6, c[0x0][0x360] ;  /* 0x00006c00ff0677ac */ /* 0x000e220008000800 */
[----:B------:R-:W0:Y:S01]  /*0040*/  S2R R5, SR_CTAID.X ;  /* 0x0000000000057919 */ /* 0x000e220000002500 */
[----:B------:R-:W2:Y:S01]  /*0050*/  LDCU.64 UR4, c[0x0][0x358] ;  /* 0x00006b00ff0477ac */ /* 0x000ea20008000a00 */
[----:B0-----:R-:W-:-:S04]  /*0060*/  IMAD R0, R5, UR6, R0 ;  /* 0x0000000605007c24 */ /* 0x001fc8000f8e0200 */
[----:B-1----:R-:W-:-:S05]  /*0070*/  IMAD.WIDE R2, R0, 0x30, R2 ;  /* 0x0000003000027825 */ /* 0x002fca00078e0202 */
[----:B--2---:R0:W5:Y:S04]  /*0080*/  LDG.E R15, desc[UR4][R2.64+0x20] ;  /* 0x00002004020f7981 */ /* 0x004168000c1e1900 */
[----:B------:R0:W5:Y:S04]  /*0090*/  LDG.E.64 R4, desc[UR4][R2.64+0x28] ;  /* 0x0000280402047981 */ /* 0x000168000c1e1b00 */
[----:B------:R0:W5:Y:S04]  /*00a0*/  LDG.E.64 R12, desc[UR4][R2.64] ;  /* 0x00000004020c7981 */ /* 0x000168000c1e1b00 */
[----:B------:R0:W5:Y:S04]  /*00b0*/  LDG.E.64 R10, desc[UR4][R2.64+0x8] ;  /* 0x00000804020a7981 */ /* 0x000168000c1e1b00 */
[----:B------:R0:W5:Y:S04]  /*00c0*/  LDG.E.64 R8, desc[UR4][R2.64+0x10] ;  /* 0x0000100402087981 */ /* 0x000168000c1e1b00 */
[----:B------:R0:W5:Y:S01]  /*00d0*/  LDG.E.64 R6, desc[UR4][R2.64+0x18] ;  /* 0x0000180402067981 */ /* 0x000162000c1e1b00 */
[----:B------:R-:W-:Y:S01]  /*00e0*/  BSSY.RECONVERGENT B0, `(.L_x_0) ;  /* 0x0000020000007945 */ /* 0x000fe20003800200 */
[----:B------:R-:W-:Y:S01]  /*00f0*/  CS2R R16, SRZ ;  /* 0x0000000000107805 */ /* 0x000fe2000001ff00 */
[----:B------:R-:W-:-:S07]  /*0100*/  IMAD.MOV.U32 R14, RZ, RZ, RZ ;  /* 0x000000ffff0e7224 */ /* 0x000fce00078e00ff */
.L_x_1:
[----:B-----5:R-:W-:Y:S01]  /*0110*/  SHF.R.U32.HI R18, RZ, 0x2, R13 ;  /* 0x00000002ff127819 */ /* 0x020fe2000001160d */
[----:B------:R-:W-:Y:S01]  /*0120*/  IMAD.SHL.U32 R20, R9, 0x10, RZ ;  /* 0x0000001009147824 */ /* 0x000fe200078e00ff */
[----:B------:R-:W-:Y:S01]  /*0130*/  IADD3 R21, PT, PT, R17, 0x1, RZ ;  /* 0x0000000111157810 */ /* 0x000fe20007ffe0ff */
[----:B------:R-:W-:Y:S01]  /*0140*/  VIADD R12, R12, 0x587c5 ;  /* 0x000587c50c0c7836 */ /* 0x000fe20000000000 */
[----:B------:R-:W-:Y:S02]  /*0150*/  LOP3.LUT R18, R18, R13, RZ, 0x3c, !PT ;  /* 0x0000000d12127212 */ /* 0x000fe400078e3cff */
[C---:B------:R-:W-:Y:S01]  /*0160*/  ISETP.GE.U32.AND P0, PT, R16.reuse, 0xe6, PT ;  /* 0x000000e61000780c */ /* 0x040fe20003f06070 */
[----:B------:R-:W-:Y:S01]  /*0170*/  VIADD R16, R16, 0x1 ;  /* 0x0000000110107836 */ /* 0x000fe20000000000 */
[----:B------:R-:W-:-:S04]  /*0180*/  SHF.L.U32 R13, R18, 0x1, RZ ;  /* 0x00000001120d7819 */ /* 0x000fc800000006ff */
[----:B------:R-:W-:Y:S01]  /*0190*/  LOP3.LUT R13, R9, R20, R13, 0x96, !PT ;  /* 0x00000014090d7212 */ /* 0x000fe200078e960d */
[----:B------:R-:W-:-:S03]  /*01a0*/  VIADD R20, R14, 0x1 ;  /* 0x000000010e147836 */ /* 0x000fc60000000000 */
[----:B------:R-:W-:Y:S01]  /*01b0*/  LOP3.LUT R19, R13, R18, RZ, 0x3c, !PT ;  /* 0x000000120d137212 */ /* 0x000fe200078e3cff */
[----:B------:R-:W-:-:S04]  /*01c0*/  HFMA2 R18, -RZ, RZ, 0.1171875, 0 ;  /* 0x2f800000ff127431 */ /* 0x000fc800000001ff */
[----:B------:R-:W-:-:S05]  /*01d0*/  IMAD.IADD R13, R19, 0x1, R12 ;  /* 0x00000001130d7824 */ /* 0x000fca00078e020c */
[----:B------:R-:W-:-:S05]  /*01e0*/  I2FP.F32.U32 R13, R13 ;  /* 0x0000000d000d7245 */ /* 0x000fca0000201000 */
[----:B------:R-:W-:-:S04]  /*01f0*/  FFMA R13, R13, R18, 1.1641532182693481445e-10 ;  /* 0x2f0000000d0d7423 */ /* 0x000fc80000000012 */
[----:B------:R-:W-:Y:S01]  /*0200*/  FMUL R18, R13, 10 ;  /* 0x412000000d127820 */ /* 0x000fe20000400000 */
[----:B------:R-:W-:Y:S01]  /*0210*/  MOV R13, R10 ;  /* 0x0000000a000d7202 */ /* 0x000fe20000000f00 */
[----:B------:R-:W-:Y:S01]  /*0220*/  IMAD.MOV.U32 R10, RZ, RZ, R11 ;  /* 0x000000ffff0a7224 */ /* 0x000fe200078e000b */
[----:B------:R-:W-:Y:S01]  /*0230*/  MOV R11, R8 ;  /* 0x00000008000b7202 */ /* 0x000fe20000000f00 */
[----:B------:R-:W-:Y:S01]  /*0240*/  IMAD.MOV.U32 R8, RZ, RZ, R9 ;  /* 0x000000ffff087224 */ /* 0x000fe200078e0009 */
[----:B------:R-:W-:Y:S01]  /*0250*/  MOV R9, R19 ;  /* 0x0000001300097202 */ /* 0x000fe20000000f00 */
[----:B------:R-:W1:Y:S02]  /*0260*/  F2I.TRUNC.NTZ R18, R18 ;  /* 0x0000001200127305 */ /* 0x000e64000020f100 */
[----:B-1----:R-:W-:-:S13]  /*0270*/  LOP3.LUT P1, RZ, R18, 0x3, RZ, 0xc0, !PT ;  /* 0x0000000312ff7812 */ /* 0x002fda000782c0ff */
[----:B------:R-:W-:Y:S01]  /*0280*/  @!P1 IMAD.MOV R21, RZ, RZ, R17 ;  /* 0x000000ffff159224 */ /* 0x000fe200078e0211 */
[----:B------:R-:W-:-:S04]  /*0290*/  @P1 IADD3 R20, PT, PT, R14, RZ, RZ ;  /* 0x000000ff0e141210 */ /* 0x000fc80007ffe0ff */
[----:B------:R-:W-:Y:S01]  /*02a0*/  ISETP.LT.U32.AND P1, PT, R21, 0x37, PT ;  /* 0x000000371500780c */ /* 0x000fe20003f21070 */
[----:B------:R-:W-:Y:S01]  /*02b0*/  IMAD.MOV.U32 R14, RZ, RZ, R20 ;  /* 0x000000ffff0e7224 */ /* 0x000fe200078e0014 */
[----:B------:R-:W-:-:S11]  /*02c0*/  MOV R17, R21 ;  /* 0x0000001500117202 */ /* 0x000fd60000000f00 */
[----:B------:R-:W-:Y:S05]  /*02d0*/  @!P0 BRA P1, `(.L_x_1) ;  /* 0xfffffffc008c8947 */ /* 0x000fea000083ffff */
[----:B------:R-:W-:Y:S05]  /*02e0*/  BSYNC.RECONVERGENT B0 ;  /* 0x0000000000007941 */ /* 0x000fea0003800200 */
.L_x_0:
[----:B------:R-:W1:Y:S01]  /*02f0*/  LDC.64 R16, c[0x0][0x388] ;  /* 0x0000e200ff107b82 */ /* 0x000e620000000a00 */
[----:B------:R-:W-:Y:S04]  /*0300*/  STG.E.64 desc[UR4][R2.64+0x8], R10 ;  /* 0x0000080a02007986 */ /* 0x000fe8000c101b04 */
[----:B------:R-:W-:Y:S04]  /*0310*/  STG.E.64 desc[UR4][R2.64+0x10], R8 ;  /* 0x0000100802007986 */ /* 0x000fe8000c101b04 */
[----:B------:R-:W-:Y:S04]  /*0320*/  STG.E.64 desc[UR4][R2.64+0x18], R6 ;  /* 0x0000180602007986 */ /* 0x000fe8000c101b04 */
[----:B------:R-:W-:Y:S04]  /*0330*/  STG.E.64 desc[UR4][R2.64+0x28], R4 ;  /* 0x0000280402007986 */ /* 0x000fe8000c101b04 */
[----:B------:R-:W-:Y:S04]  /*0340*/  STG.E desc[UR4][R2.64+0x20], R15 ;  /* 0x0000200f02007986 */ /* 0x000fe8000c101904 */
[----:B------:R-:W-:Y:S01]  /*0350*/  STG.E.64 desc[UR4][R2.64], R12 ;  /* 0x0000000c02007986 */ /* 0x000fe2000c101b04 */
[----:B-1----:R-:W-:-:S05]  /*0360*/  IMAD.WIDE R16, R0, 0x4, R16 ;  /* 0x0000000400107825 */ /* 0x002fca00078e0210 */
[----:B------:R-:W-:Y:S01]  /*0370*/  STG.E desc[UR4][R16.64], R14 ;  /* 0x0000000e10007986 */ /* 0x000fe2000c101904 */
[----:B------:R-:W-:Y:S05]  /*0380*/  EXIT ;  /* 0x000000000000794d */ /* 0x000fea0003800000 */
.L_x_2:
[----:B------:R-:W-:-:S00]  /*0390*/  BRA `(.L_x_2) ;  /* 0xfffffffc00fc7947 */ /* 0x000fc0000383ffff */
[----:B------:R-:W-:-:S00]  /*03a0*/  NOP ;  /* 0x0000000000007918 */ /* 0x000fc00000000000 */
        /* <DEDUP_REMOVED lines=13> */
.L_x_12:


//--------------------- .text._Z11init_curandjP17curandStateXORWOW --------------------------
	.section	.text._Z11init_curandjP17curandStateXORWOW,"ax",@progbits
	.align	128
        .global         _Z11init_curandjP17curandStateXORWOW
        .type           _Z11init_curandjP17curandStateXORWOW,@function
        .size           _Z11init_curandjP17curandStateXORWOW,(.L_x_13 - _Z11init_curandjP17curandStateXORWOW)
        .other          _Z11init_curandjP17curandStateXORWOW,@"STO_CUDA_ENTRY STV_DEFAULT"
_Z11init_curandjP17curandStateXORWOW:
.text._Z11init_curandjP17curandStateXORWOW:
[----:B------:R-:W-:Y:S01]  /*0000*/  LDC R1, c[0x0][0x37c] ;  /* 0x0000df00ff017b82 */ /* 0x000fe20000000800 */
[----:B------:R-:W0:Y:S07]  /*0010*/  S2R R13, SR_TID.X ;  /* 0x00000000000d7919 */ /* 0x000e2e0000002100 */
[----:B------:R-:W1:Y:S01]  /*0020*/  LDC R0, c[0x0][0x380] ;  /* 0x0000e000ff007b82 */ /* 0x000e620000000800 */
[----:B------:R-:W0:Y:S01]  /*0030*/  LDCU UR6, c[0x0][0x360] ;  /* 0x00006c00ff0677ac */ /* 0x000e220008000800 */
[----:B------:R-:W-:Y:S01]  /*0040*/  IMAD.MOV.U32 R5, RZ, RZ, -0x75bd8fc ;  /* 0xf8a42704ff057424 */ /* 0x000fe200078e00ff */
[----:B------:R-:W0:Y:S01]  /*0050*/  S2R R2, SR_CTAID.X ;  /* 0x0000000000027919 */ /* 0x000e220000002500 */
[----:B------:R-:W-:Y:S01]  /*0060*/  IMAD.MOV.U32 R8, RZ, RZ, -0x23270784 ;  /* 0xdcd8f87cff087424 */ /* 0x000fe200078e00ff */
[----:B------:R-:W2:Y:S01]  /*0070*/  LDCU.64 UR4, c[0x0][0x358] ;  /* 0x00006b00ff0477ac */ /* 0x000ea20008000a00 */
[----:B------:R-:W-:Y:S02]  /*0080*/  BSSY.RECONVERGENT B0, `(.L_x_3) ;  /* 0x00000df000007945 */ /* 0x000fe40003800200 */
[----:B------:R-:W3:Y:S01]  /*0090*/  LDC.64 R6, c[0x0][0x388] ;  /* 0x0000e200ff067b82 */ /* 0x000ee20000000a00 */
[----:B-1----:R-:W-:-:S05]  /*00a0*/  LOP3.LUT R0, R0, 0xaad26b49, RZ, 0x3c, !PT ;  /* 0xaad26b4900007812 */ /* 0x002fca00078e3cff */
[----:B------:R-:W-:-:S04]  /*00b0*/  IMAD R0, R0, 0x4182bed5, RZ ;  /* 0x4182bed500007824 */ /* 0x000fc800078e02ff */
[C---:B------:R-:W-:Y:S01]  /*00c0*/  VIADD R3, R0.reuse, 0x75bcd15 ;  /* 0x075bcd1500037836 */ /* 0x040fe20000000000 */
[----:B------:R-:W-:Y:S01]  /*00d0*/  LOP3.LUT R4, R0, 0x159a55e5, RZ, 0x3c, !PT ;  /* 0x159a55e500047812 */ /* 0x000fe200078e3cff */
[----:B0-----:R-:W-:Y:S02]  /*00e0*/  IMAD R13, R2, UR6, R13 ;  /* 0x00000006020d7c24 */ /* 0x001fe4000f8e020d */
[----:B------:R-:W-:Y:S02]  /*00f0*/  VIADD R2, R0, 0xd9f6dc18 ;  /* 0xd9f6dc1800027836 */ /* 0x000fe40000000000 */
[C---:B---3--:R-:W-:Y:S01]  /*0100*/  IMAD.WIDE R6, R13.reuse, 0x30, R6 ;  /* 0x000000300d067825 */ /* 0x048fe200078e0206 */
[----:B------:R-:W-:-:S03]  /*0110*/  ISETP.NE.AND P0, PT, R13, RZ, PT ;  /* 0x000000ff0d00720c */ /* 0x000fc60003f05270 */
[----:B------:R-:W-:Y:S01]  /*0120*/  VIADD R9, R0, 0x583f19 ;  /* 0x00583f1900097836 */ /* 0x000fe20000000000 */
[----:B--2---:R0:W-:Y:S04]  /*0130*/  STG.E.64 desc[UR4][R6.64], R2 ;  /* 0x0000000206007986 */ /* 0x0041e8000c101b04 */
[----:B------:R0:W-:Y:S04]  /*0140*/  STG.E.64 desc[UR4][R6.64+0x8], R4 ;  /* 0x0000080406007986 */ /* 0x0001e8000c101b04 */
[----:B------:R0:W-:Y:S01]  /*0150*/  STG.E.64 desc[UR4][R6.64+0x10], R8 ;  /* 0x0000100806007986 */ /* 0x0001e2000c101b04 */
[----:B------:R-:W-:Y:S05]  /*0160*/  @!P0 BRA `(.L_x_4) ;  /* 0x0000000c00408947 */ /* 0x000fea0003800000 */
[----:B------:R-:W-:Y:S01]  /*0170*/  SHF.R.S32.HI R0, RZ, 0x1f, R13 ;  /* 0x0000001fff007819 */ /* 0x000fe2000001140d */
[----:B------:R-:W-:-:S07]  /*0180*/  IMAD.MOV.U32 R12, RZ, RZ, RZ ;  /* 0x000000ffff0c7224 */ /* 0x000fce00078e00ff */
.L_x_10:
[----:B0-----:R-:W-:Y:S01]  /*0190*/  LOP3.LUT R2, R13, 0x3, RZ, 0xc0, !PT ;  /* 0x000000030d027812 */ /* 0x001fe200078ec0ff */
[----:B------:R-:W-:Y:S03]  /*01a0*/  BSSY.RECONVERGENT B1, `(.L_x_5) ;  /* 0x00000c6000017945 */ /* 0x000fe60003800200 */
[----:B------:R-:W-:-:S04]  /*01b0*/  ISETP.NE.U32.AND P0, PT, R2, RZ, PT ;  /* 0x000000ff0200720c */ /* 0x000fc80003f05070 */
[----:B------:R-:W-:-:S13]  /*01c0*/  ISETP.NE.AND.EX P0, PT, RZ, RZ, PT, P0 ;  /* 0x000000ffff00720c */ /* 0x000fda0003f05300 */
[----:B------:R-:W-:Y:S05]  /*01d0*/  @!P0 BRA `(.L_x_6) ;  /* 0x0000000c00088947 */ /* 0x000fea0003800000 */
[----:B------:R-:W0:Y:S01]  /*01e0*/  LDC.64 R8, c[0x4][RZ] ;  /* 0x01000000ff087b82 */ /* 0x000e220000000a00 */
[----:B------:R-:W-:Y:S02]  /*01f0*/  IMAD.MOV.U32 R14, RZ, RZ, RZ ;  /* 0x000000ffff0e7224 */ /* 0x000fe400078e00ff */
[----:B0-----:R-:W-:-:S07]  /*0200*/  IMAD.WIDE.U32 R8, R12, 0xc80, R8 ;  /* 0x00000c800c087825 */ /* 0x001fce00078e0008 */
.L_x_9:
[----:B0-----:R-:W-:Y:S01]  /*0210*/  IMAD.MOV.U32 R15, RZ, RZ, RZ ;  /* 0x000000ffff0f7224 */ /* 0x001fe200078e00ff */
[----:B------:R-:W-:Y:S01]  /*0220*/  CS2R R2, SRZ ;  /* 0x0000000000027805 */ /* 0x000fe2000001ff00 */
[----:B------:R-:W-:Y:S01]  /*0230*/  IMAD.MOV.U32 R17, RZ, RZ, RZ ;  /* 0x000000ffff117224 */ /* 0x000fe200078e00ff */
[----:B------:R-:W-:-:S07]  /*0240*/  CS2R R4, SRZ ;  /* 0x0000000000047805 */ /* 0x000fce000001ff00 */
.L_x_8:
[----:B------:R-:W-:-:S05]  /*0250*/  IMAD.WIDE.U32 R10, R17, 0x4, R6 ;  /* 0x00000004110a7825 */ /* 0x000fca00078e0006 */
[----:B------:R0:W5:Y:S01]  /*0260*/  LDG.E R16, desc[UR4][R10.64+0x4] ;  /* 0x000004040a107981 */ /* 0x000162000c1e1900 */
[----:B------:R-:W-:-:S07]  /*0270*/  IMAD.MOV.U32 R19, RZ, RZ, RZ ;  /* 0x000000ffff137224 */ /* 0x000fce00078e00ff */
.L_x_7:
[----:B-----5:R-:W-:Y:S01]  /*0280*/  SHF.R.U32.HI R24, RZ, R19, R16 ;  /* 0x00000013ff187219 */ /* 0x020fe20000011610 */
[----:B0-----:R-:W-:-:S03]  /*0290*/  IMAD.SHL.U32 R10, R17, 0x20, RZ ;  /* 0x00000020110a7824 */ /* 0x001fc600078e00ff */
[----:B------:R-:W-:Y:S01]  /*02a0*/  LOP3.LUT R11, R24, 0x1, RZ, 0xc0, !PT ;  /* 0x00000001180b7812 */ /* 0x000fe200078ec0ff */
[----:B------:R-:W-:-:S03]  /*02b0*/  IMAD.IADD R10, R10, 0x1, R19 ;  /* 0x000000010a0a7824 */ /* 0x000fc600078e0213 */
[----:B------:R-:W-:Y:S01]  /*02c0*/  ISETP.NE.U32.AND P0, PT, R11, 0x1, PT ;  /* 0x000000010b00780c */ /* 0x000fe20003f05070 */
[----:B------:R-:W-:-:S03]  /*02d0*/  IMAD R11, R10, 0x5, RZ ;  /* 0x000000050a0b7824 */ /* 0x000fc600078e02ff */
[----:B------:R-:W-:Y:S01]  /*02e0*/  R2P PR, R24, 0x7e ;  /* 0x0000007e18007804 */ /* 0x000fe20000000000 */
[----:B------:R-:W-:-:S08]  /*02f0*/  IMAD.WIDE.U32 R10, R11, 0x4, R8 ;  /* 0x000000040b0a7825 */ /* 0x000fd000078e0008 */
[----:B------:R-:W2:Y:S04]  /*0300*/  @!P0 LDG.E R18, desc[UR4][R10.64] ;  /* 0x000000040a128981 */ /* 0x000ea8000c1e1900 */
[----:B------:R-:W3:Y:S04]  /*0310*/  @!P0 LDG.E R20, desc[UR4][R10.64+0x10] ;  /* 0x000010040a148981 */ /* 0x000ee8000c1e1900 */
[----:B------:R-:W4:Y:S04]  /*0320*/  @P1 LDG.E R22, desc[UR4][R10.64+0x14] ;  /* 0x000014040a161981 */ /* 0x000f28000c1e1900 */
[----:B------:R-:W4:Y:S04]  /*0330*/  @P2 LDG.E R26, desc[UR4][R10.64+0x28] ;  /* 0x000028040a1a2981 */ /* 0x000f28000c1e1900 */
[----:B------:R-:W4:Y:S04]  /*0340*/  @!P0 LDG.E R21, desc[UR4][R10.64+0x4] ;  /* 0x000004040a158981 */ /* 0x000f28000c1e1900 */
[----:B------:R-:W4:Y:S04]  /*0350*/  @!P0 LDG.E R23, desc[UR4][R10.64+0xc] ;  /* 0x00000c040a178981 */ /* 0x000f28000c1e1900 */
[----:B------:R-:W4:Y:S04]  /*0360*/  @P1 LDG.E R25, desc[UR4][R10.64+0x18] ;  /* 0x000018040a191981 */ /* 0x000f28000c1e1900 */
[----:B------:R-:W4:Y:S04]  /*0370*/  @P3 LDG.E R28, desc[UR4][R10.64+0x3c] ;  /* 0x00003c040a1c3981 */ /* 0x000f28000c1e1900 */
[----:B------:R-:W4:Y:S01]  /*0380*/  @P6 LDG.E R27, desc[UR4][R10.64+0x7c] ;  /* 0x00007c040a1b6981 */ /* 0x000f22000c1e1900 */
[----:B--2---:R-:W-:-:S03]  /*0390*/  @!P0 LOP3.LUT R15, R15, R18, RZ, 0x3c, !PT ;  /* 0x000000120f0f8212 */ /* 0x004fc600078e3cff */
[----:B------:R-:W2:Y:S01]  /*03a0*/  @!P0 LDG.E R18, desc[UR4][R10.64+0x8] ;  /* 0x000008040a128981 */ /* 0x000ea2000c1e1900 */
[----:B---3--:R-:W-:-:S03]  /*03b0*/  @!P0 LOP3.LUT R3, R3, R20, RZ, 0x3c, !PT ;  /* 0x0000001403038212 */ /* 0x008fc600078e3cff */
[----:B------:R-:W3:Y:S01]  /*03c0*/  @P1 LDG.E R20, desc[UR4][R10.64+0x24] ;  /* 0x000024040a141981 */ /* 0x000ee2000c1e1900 */
[----:B----4-:R-:W-:-:S03]  /*03d0*/  @P1 LOP3.LUT R15, R15, R22, RZ, 0x3c, !PT ;  /* 0x000000160f0f1212 */ /* 0x010fc600078e3cff */
[----:B------:R-:W4:Y:S01]  /*03e0*/  @P2 LDG.E R22, desc[UR4][R10.64+0x38] ;  /* 0x000038040a162981 */ /* 0x000f22000c1e1900 */
[----:B------:R-:W-:-:S03]  /*03f0*/  @P2 LOP3.LUT R15, R15, R26, RZ, 0x3c, !PT ;  /* 0x0000001a0f0f2212 */ /* 0x000fc600078e3cff */
[----:B------:R-:W4:Y:S01]  /*0400*/  @P4 LDG.E R26, desc[UR4][R10.64+0x50] ;  /* 0x000050040a1a4981 */ /* 0x000f22000c1e1900 */
[----:B------:R-:W-:-:S03]  /*0410*/  @!P0 LOP3.LUT R4, R4, R21, RZ, 0x3c, !PT ;  /* 0x0000001504048212 */ /* 0x000fc600078e3cff */
[----:B------:R-:W4:Y:S01]  /*0420*/  @P1 LDG.E R21, desc[UR4][R10.64+0x20] ;  /* 0x000020040a151981 */ /* 0x000f22000c1e1900 */
[----:B------:R-:W-:-:S03]  /*0430*/  @!P0 LOP3.LUT R2, R2, R23, RZ, 0x3c, !PT ;  /* 0x0000001702028212 */ /* 0x000fc600078e3cff */
[----:B------:R-:W4:Y:S01]  /*0440*/  @P2 LDG.E R23, desc[UR4][R10.64+0x2c] ;  /* 0x00002c040a172981 */ /* 0x000f22000c1e1900 */
[----:B------:R-:W-:-:S03]  /*0450*/  @P1 LOP3.LUT R4, R4, R25, RZ, 0x3c, !PT ;  /* 0x0000001904041212 */ /* 0x000fc600078e3cff */
[----:B------:R-:W4:Y:S01]  /*0460*/  @P2 LDG.E R25, desc[UR4][R10.64+0x34] ;  /* 0x000034040a192981 */ /* 0x000f22000c1e1900 */
[----:B--2---:R-:W-:-:S03]  /*0470*/  @!P0 LOP3.LUT R5, R5, R18, RZ, 0x3c, !PT ;  /* 0x0000001205058212 */ /* 0x004fc600078e3cff */
[----:B------:R-:W2:Y:S01]  /*0480*/  @P1 LDG.E R18, desc[UR4][R10.64+0x1c] ;  /* 0x00001c040a121981 */ /* 0x000ea2000c1e1900 */
[----:B---3--:R-:W-:-:S03]  /*0490*/  @P1 LOP3.LUT R3, R3, R20, RZ, 0x3c, !PT ;  /* 0x0000001403031212 */ /* 0x008fc600078e3cff */
[----:B------:R-:W3:Y:S01]  /*04a0*/  @P2 LDG.E R20, desc[UR4][R10.64+0x30] ;  /* 0x000030040a142981 */ /* 0x000ee2000c1e1900 */
[----:B----4-:R-:W-:-:S03]  /*04b0*/  @P2 LOP3.LUT R3, R3, R22, RZ, 0x3c, !PT ;  /* 0x0000001603032212 */ /* 0x010fc600078e3cff */
[----:B------:R-:W4:Y:S01]  /*04c0*/  @P3 LDG.E R22, desc[UR4][R10.64+0x4c] ;  /* 0x00004c040a163981 */ /* 0x000f22000c1e1900 */
[----:B------:R-:W-:-:S04]  /*04d0*/  @P3 LOP3.LUT R15, R15, R28, RZ, 0x3c, !PT ;  /* 0x0000001c0f0f3212 */ /* 0x000fc800078e3cff */
[----:B------:R-:W-:Y:S02]  /*04e0*/  @P4 LOP3.LUT R15, R15, R26, RZ, 0x3c, !PT ;  /* 0x0000001a0f0f4212 */ /* 0x000fe400078e3cff */
[----:B------:R-:W-:Y:S01]  /*04f0*/  @P1 LOP3.LUT R2, R2, R21, RZ, 0x3c, !PT ;  /* 0x0000001502021212 */ /* 0x000fe200078e3cff */
[----:B------:R-:W4:Y:S04]  /*0500*/  @P5 LDG.E R26, desc[UR4][R10.64+0x64] ;  /* 0x000064040a1a5981 */ /* 0x000f28000c1e1900 */
[----:B------:R-:W4:Y:S01]  /*0510*/  @P3 LDG.E R21, desc[UR4][R10.64+0x40] ;  /* 0x000040040a153981 */ /* 0x000f22000c1e1900 */
[----:B------:R-:W-:Y:S02]  /*0520*/  @P2 LOP3.LUT R4, R4, R23, RZ, 0x3c, !PT ;  /* 0x0000001704042212 */ /* 0x000fe400078e3cff */
[----:B------:R-:W-:Y:S01]  /*0530*/  @P2 LOP3.LUT R2, R2, R25, RZ, 0x3c, !PT ;  /* 0x0000001902022212 */ /* 0x000fe200078e3cff */
[----:B------:R-:W4:Y:S04]  /*0540*/  @P3 LDG.E R23, desc[UR4][R10.64+0x48] ;  /* 0x000048040a173981 */ /* 0x000f28000c1e1900 */
[----:B------:R-:W4:Y:S01]  /*0550*/  @P4 LDG.E R25, desc[UR4][R10.64+0x54] ;  /* 0x000054040a194981 */ /* 0x000f22000c1e1900 */
[----:B--2---:R-:W-:-:S03]  /*0560*/  @P1 LOP3.LUT R5, R5, R18, RZ, 0x3c, !PT ;  /* 0x0000001205051212 */ /* 0x004fc600078e3cff */
[----:B------:R-:W2:Y:S01]  /*0570*/  @P3 LDG.E R18, desc[UR4][R10.64+0x44] ;  /* 0x000044040a123981 */ /* 0x000ea2000c1e1900 */
[----:B---3--:R-:W-:-:S03]  /*0580*/  @P2 LOP3.LUT R5, R5, R20, RZ, 0x3c, !PT ;  /* 0x0000001405052212 */ /* 0x008fc600078e3cff */
[----:B------:R-:W3:Y:S01]  /*0590*/  @P4 LDG.E R20, desc[UR4][R10.64+0x58] ;  /* 0x000058040a144981 */ /* 0x000ee2000c1e1900 */
[----:B----4-:R-:W-:-:S03]  /*05a0*/  @P3 LOP3.LUT R3, R3, R22, RZ, 0x3c, !PT ;  /* 0x0000001603033212 */ /* 0x010fc600078e3cff */
[----:B------:R-:W4:Y:S01]  /*05b0*/  @P4 LDG.E R22, desc[UR4][R10.64+0x60] ;  /* 0x000060040a164981 */ /* 0x000f22000c1e1900 */
[----:B------:R-:W-:Y:S02]  /*05c0*/  LOP3.LUT P0, RZ, R24, 0x80, RZ, 0xc0, !PT ;  /* 0x0000008018ff7812 */ /* 0x000fe4000780c0ff */
[----:B------:R-:W-:Y:S02]  /*05d0*/  @P5 LOP3.LUT R15, R15, R26, RZ, 0x3c, !PT ;  /* 0x0000001a0f0f5212 */ /* 0x000fe400078e3cff */
[----:B------:R-:W4:Y:S01]  /*05e0*/  @P6 LDG.E R26, desc[UR4][R10.64+0x78] ;  /* 0x000078040a1a6981 */ /* 0x000f22000c1e1900 */
[----:B------:R-:W-:-:S03]  /*05f0*/  @P3 LOP3.LUT R4, R4, R21, RZ, 0x3c, !PT ;  /* 0x0000001504043212 */ /* 0x000fc600078e3cff */
[----:B------:R-:W4:Y:S01]  /*0600*/  @P4 LDG.E R21, desc[UR4][R10.64+0x5c] ;  /* 0x00005c040a154981 */ /* 0x000f22000c1e1900 */
[----:B------:R-:W-:-:S03]  /*0610*/  @P3 LOP3.LUT R2, R2, R23, RZ, 0x3c, !PT ;  /* 0x0000001702023212 */ /* 0x000fc600078e3cff */
[----:B------:R-:W4:Y:S01]  /*0620*/  @P5 LDG.E R23, desc[UR4][R10.64+0x68] ;  /* 0x000068040a175981 */ /* 0x000f22000c1e1900 */
[----:B------:R-:W-:-:S03]  /*0630*/  @P4 LOP3.LUT R4, R4, R25, RZ, 0x3c, !PT ;  /* 0x0000001904044212 */ /* 0x000fc600078e3cff */
[----:B------:R-:W4:Y:S01]  /*0640*/  @P5 LDG.E R25, desc[UR4][R10.64+0x70] ;  /* 0x000070040a195981 */ /* 0x000f22000c1e1900 */
[----:B--2---:R-:W-:-:S03]  /*0650*/  @P3 LOP3.LUT R5, R5, R18, RZ, 0x3c, !PT ;  /* 0x0000001205053212 */ /* 0x004fc600078e3cff */
[----:B------:R-:W2:Y:S01]  /*0660*/  @P5 LDG.E R18, desc[UR4][R10.64+0x6c] ;  /* 0x00006c040a125981 */ /* 0x000ea2000c1e1900 */
[----:B---3--:R-:W-:-:S03]  /*0670*/  @P4 LOP3.LUT R5, R5, R20, RZ, 0x3c, !PT ;  /* 0x0000001405054212 */ /* 0x008fc600078e3cff */
[----:B------:R-:W3:Y:S01]  /*0680*/  @P5 LDG.E R20, desc[UR4][R10.64+0x74] ;  /* 0x000074040a145981 */ /* 0x000ee2000c1e1900 */
[----:B----4-:R-:W-:-:S03]  /*0690*/  @P4 LOP3.LUT R3, R3, R22, RZ, 0x3c, !PT ;  /* 0x0000001603034212 */ /* 0x010fc600078e3cff */
[----:B------:R-:W4:Y:S01]  /*06a0*/  @P0 LDG.E R22, desc[UR4][R10.64+0x8c] ;  /* 0x00008c040a160981 */ /* 0x000f22000c1e1900 */
[----:B------:R-:W-:-:S03]  /*06b0*/  @P6 LOP3.LUT R15, R15, R26, RZ, 0x3c, !PT ;  /* 0x0000001a0f0f6212 */ /* 0x000fc600078e3cff */
        /* <DEDUP_REMOVED lines=13> */
[----:B------:R-:W-:Y:S02]  /*0790*/  @P6 LOP3.LUT R4, R4, R27, RZ, 0x3c, !PT ;  /* 0x0000001b04046212 */ /* 0x000fe400078e3cff */
[----:B------:R-:W-:Y:S02]  /*07a0*/  @P6 LOP3.LUT R2, R2, R21, RZ, 0x3c, !PT ;  /* 0x0000001502026212 */ /* 0x000fe400078e3cff */
[----:B------:R-:W-:Y:S02]  /*07b0*/  @P0 LOP3.LUT R4, R4, R23, RZ, 0x3c, !PT ;  /* 0x0000001704040212 */ /* 0x000fe400078e3cff */
[----:B------:R-:W-:Y:S02]  /*07c0*/  @P0 LOP3.LUT R2, R2, R25, RZ, 0x3c, !PT ;  /* 0x0000001902020212 */ /* 0x000fe400078e3cff */
[----:B--2---:R-:W-:Y:S02]  /*07d0*/  @P6 LOP3.LUT R5, R5, R18, RZ, 0x3c, !PT ;  /* 0x0000001205056212 */ /* 0x004fe400078e3cff */
[----:B---3--:R-:W-:-:S02]  /*07e0*/  @P6 LOP3.LUT R3, R3, R20, RZ, 0x3c, !PT ;  /* 0x0000001403036212 */ /* 0x008fc400078e3cff */
[----:B----4-:R-:W-:Y:S02]  /*07f0*/  @P0 LOP3.LUT R5, R5, R22, RZ, 0x3c, !PT ;  /* 0x0000001605050212 */ /* 0x010fe400078e3cff */
[----:B------:R-:W-:Y:S02]  /*0800*/  @P0 LOP3.LUT R3, R3, R26, RZ, 0x3c, !PT ;  /* 0x0000001a03030212 */ /* 0x000fe400078e3cff */
[----:B------:R-:W-:-:S13]  /*0810*/  R2P PR, R24.B1, 0x7f ;  /* 0x0000007f18007804 */ /* 0x000fda0000001000 */
[----:B------:R-:W2:Y:S04]  /*0820*/  @P0 LDG.E R18, desc[UR4][R10.64+0xa0] ;  /* 0x0000a0040a120981 */ /* 0x000ea8000c1e1900 */
[----:B------:R-:W3:Y:S04]  /*0830*/  @P1 LDG.E R22, desc[UR4][R10.64+0xb4] ;  /* 0x0000b4040a161981 */ /* 0x000ee8000c1e1900 */
[----:B------:R-:W4:Y:S04]  /*0840*/  @P2 LDG.E R26, desc[UR4][R10.64+0xc8] ;  /* 0x0000c8040a1a2981 */ /* 0x000f28000c1e1900 */
[----:B------:R-:W4:Y:S04]  /*0850*/  @P3 LDG.E R28, desc[UR4][R10.64+0xdc] ;  /* 0x0000dc040a1c3981 */ /* 0x000f28000c1e1900 */
[----:B------:R-:W4:Y:S04]  /*0860*/  @P0 LDG.E R23, desc[UR4][R10.64+0xa4] ;  /* 0x0000a4040a170981 */ /* 0x000f28000c1e1900 */
[----:B------:R-:W4:Y:S04]  /*0870*/  @P0 LDG.E R20, desc[UR4][R10.64+0xa8] ;  /* 0x0000a8040a140981 */ /* 0x000f28000c1e1900 */
[----:B------:R-:W4:Y:S04]  /*0880*/  @P4 LDG.E R25, desc[UR4][R10.64+0xf0] ;  /* 0x0000f0040a194981 */ /* 0x000f28000c1e1900 */
        /* <DEDUP_REMOVED lines=21> */
[----:B------:R-:W-:Y:S02]  /*09e0*/  LOP3.LUT P0, RZ, R24, 0x8000, RZ, 0xc0, !PT ;  /* 0x0000800018ff7812 */ /* 0x000fe4000780c0ff */
[----:B----4-:R-:W-:Y:S01]  /*09f0*/  @P5 LOP3.LUT R15, R15, R26, RZ, 0x3c, !PT ;  /* 0x0000001a0f0f5212 */ /* 0x010fe200078e3cff */
[----:B------:R-:W4:Y:S04]  /*0a00*/  @P3 LDG.E R24, desc[UR4][R10.64+0xe4] ;  /* 0x0000e4040a183981 */ /* 0x000f28000c1e1900 */
[----:B------:R-:W2:Y:S01]  /*0a10*/  @P6 LDG.E R26, desc[UR4][R10.64+0x118] ;  /* 0x000118040a1a6981 */ /* 0x000ea2000c1e1900 */
        /* <DEDUP_REMOVED lines=8> */
[----:B---3--:R-:W-:-:S03]  /*0aa0*/  @P2 LOP3.LUT R3, R3, R22, RZ, 0x3c, !PT ;  /* 0x0000001603032212 */ /* 0x008fc600078e3cff */
[----:B------:R-:W3:Y:S01]  /*0ab0*/  @P4 LDG.E R22, desc[UR4][R10.64+0x100] ;  /* 0x000100040a164981 */ /* 0x000ee2000c1e1900 */
[----:B--2---:R-:W-:-:S03]  /*0ac0*/  @P6 LOP3.LUT R15, R15, R26, RZ, 0x3c, !PT ;  /* 0x0000001a0f0f6212 */ /* 0x004fc600078e3cff */
[----:B------:R-:W2:Y:S01]  /*0ad0*/  @P0 LDG.E R26, desc[UR4][R10.64+0x12c] ;  /* 0x00012c040a1a0981 */ /* 0x000ea2000c1e1900 */
[----:B----4-:R-:W-:-:S03]  /*0ae0*/  @P2 LOP3.LUT R2, R2, R23, RZ, 0x3c, !PT ;  /* 0x0000001702022212 */ /* 0x010fc600078e3cff */
[----:B------:R-:W4:Y:S01]  /*0af0*/  @P4 LDG.E R23, desc[UR4][R10.64+0xfc] ;  /* 0x0000fc040a174981 */ /* 0x000f22000c1e1900 */
[----:B------:R-:W-:-:S03]  /*0b00*/  @P2 LOP3.LUT R5, R5, R20, RZ, 0x3c, !PT ;  /* 0x0000001405052212 */ /* 0x000fc600078e3cff */
[----:B------:R-:W4:Y:S01]  /*0b10*/  @P4 LDG.E R20, desc[UR4][R10.64+0xf8] ;  /* 0x0000f8040a144981 */ /* 0x000f22000c1e1900 */
[----:B------:R-:W-:Y:S02]  /*0b20*/  @P3 LOP3.LUT R2, R2, R27, RZ, 0x3c, !PT ;  /* 0x0000001b02023212 */ /* 0x000fe400078e3cff */
[----:B------:R-:W-:Y:S01]  /*0b30*/  @P3 LOP3.LUT R4, R4, R25, RZ, 0x3c, !PT ;  /* 0x0000001904043212 */ /* 0x000fe200078e3cff */
[----:B------:R-:W4:Y:S01]  /*0b40*/  @P5 LDG.E R27, desc[UR4][R10.64+0x110] ;  /* 0x000110040a1b5981 */ /* 0x000f22000c1e1900 */
[----:B------:R-:W-:-:S03]  /*0b50*/  @P3 LOP3.LUT R5, R5, R24, RZ, 0x3c, !PT ;  /* 0x0000001805053212 */ /* 0x000fc600078e3cff */
[----:B------:R-:W4:Y:S04]  /*0b60*/  @P5 LDG.E R25, desc[UR4][R10.64+0x108] ;  /* 0x000108040a195981 */ /* 0x000f28000c1e1900 */
        /* <DEDUP_REMOVED lines=19> */
[----:B------:R-:W-:-:S05]  /*0ca0*/  VIADD R19, R19, 0x10 ;  /* 0x0000001013137836 */ /* 0x000fca0000000000 */
[----:B------:R-:W-:Y:S02]  /*0cb0*/  ISETP.NE.AND P1, PT, R19, 0x20, PT ;  /* 0x000000201300780c */ /* 0x000fe40003f25270 */
[----:B------:R-:W-:Y:S02]  /*0cc0*/  @P5 LOP3.LUT R3, R3, R18, RZ, 0x3c, !PT ;  /* 0x0000001203035212 */ /* 0x000fe400078e3cff */
[----:B------:R-:W-:Y:S02]  /*0cd0*/  @P6 LOP3.LUT R4, R4, R21, RZ, 0x3c, !PT ;  /* 0x0000001504046212 */ /* 0x000fe400078e3cff */
[----:B---3--:R-:W-:-:S04]  /*0ce0*/  @P6 LOP3.LUT R3, R3, R22, RZ, 0x3c, !PT ;  /* 0x0000001603036212 */ /* 0x008fc800078e3cff */
[----:B--2---:R-:W-:Y:S02]  /*0cf0*/  @P0 LOP3.LUT R3, R3, R26, RZ, 0x3c, !PT ;  /* 0x0000001a03030212 */ /* 0x004fe400078e3cff */
[----:B----4-:R-:W-:Y:S02]  /*0d00*/  @P6 LOP3.LUT R2, R2, R23, RZ, 0x3c, !PT ;  /* 0x0000001702026212 */ /* 0x010fe400078e3cff */
[----:B------:R-:W-:Y:S02]  /*0d10*/  @P6 LOP3.LUT R5, R5, R20, RZ, 0x3c, !PT ;  /* 0x0000001405056212 */ /* 0x000fe400078e3cff */
[----:B------:R-:W-:Y:S02]  /*0d20*/  @P0 LOP3.LUT R2, R2, R27, RZ, 0x3c, !PT ;  /* 0x0000001b02020212 */ /* 0x000fe400078e3cff */
[----:B------:R-:W-:Y:S02]  /*0d30*/  @P0 LOP3.LUT R4, R4, R25, RZ, 0x3c, !PT ;  /* 0x0000001904040212 */ /* 0x000fe400078e3cff */
[----:B------:R-:W-:Y:S01]  /*0d40*/  @P0 LOP3.LUT R5, R5, R24, RZ, 0x3c, !PT ;  /* 0x0000001805050212 */ /* 0x000fe200078e3cff */
[----:B------:R-:W-:Y:S06]  /*0d50*/  @P1 BRA `(.L_x_7) ;  /* 0xfffffff400481947 */ /* 0x000fec000383ffff */
[----:B------:R-:W-:-:S05]  /*0d60*/  VIADD R17, R17, 0x1 ;  /* 0x0000000111117836 */ /* 0x000fca0000000000 */
[----:B------:R-:W-:-:S13]  /*0d70*/  ISETP.NE.AND P0, PT, R17, 0x5, PT ;  /* 0x000000051100780c */ /* 0x000fda0003f05270 */
[----:B------:R-:W-:Y:S05]  /*0d80*/  @P0 BRA `(.L_x_8) ;  /* 0xfffffff400300947 */ /* 0x000fea000383ffff */
[----:B------:R0:W-:Y:S01]  /*0d90*/  STG.E.64 desc[UR4][R6.64+0x8], R4 ;  /* 0x0000080406007986 */ /* 0x0001e2000c101b04 */
[----:B------:R-:W-:Y:S01]  /*0da0*/  VIADD R14, R14, 0x1 ;  /* 0x000000010e0e7836 */ /* 0x000fe20000000000 */
[----:B------:R-:W-:Y:S02]  /*0db0*/  LOP3.LUT R11, R13, 0x3, RZ, 0xc0, !PT ;  /* 0x000000030d0b7812 */ /* 0x000fe400078ec0ff */
[----:B------:R0:W-:Y:S02]  /*0dc0*/  STG.E.64 desc[UR4][R6.64+0x10], R2 ;  /* 0x0000100206007986 */ /* 0x0001e4000c101b04 */
[----:B------:R-:W-:Y:S02]  /*0dd0*/  ISETP.GE.U32.AND P0, PT, R14, R11, PT ;  /* 0x0000000b0e00720c */ /* 0x000fe40003f06070 */
[----:B------:R0:W-:Y:S11]  /*0de0*/  STG.E desc[UR4][R6.64+0x4], R15 ;  /* 0x0000040f06007986 */ /* 0x0001f6000c101904 */
[----:B------:R-:W-:Y:S05]  /*0df0*/  @!P0 BRA `(.L_x_9) ;  /* 0xfffffff400048947 */ /* 0x000fea000383ffff */
.L_x_6:
[----:B------:R-:W-:Y:S05]  /*0e00*/  BSYNC.RECONVERGENT B1 ;  /* 0x0000000000017941 */ /* 0x000fea0003800200 */
.L_x_5:
[C---:B------:R-:W-:Y:S01]  /*0e10*/  ISETP.GT.U32.AND P0, PT, R13.reuse, 0x3, PT ;  /* 0x000000030d00780c */ /* 0x040fe20003f04070 */
[----:B------:R-:W-:Y:S01]  /*0e20*/  VIADD R12, R12, 0x1 ;  /* 0x000000010c0c7836 */ /* 0x000fe20000000000 */
[--C-:B------:R-:W-:Y:S02]  /*0e30*/  SHF.R.U64 R13, R13, 0x2, R0.reuse ;  /* 0x000000020d0d7819 */ /* 0x100fe40000001200 */
[----:B------:R-:W-:Y:S02]  /*0e40*/  ISETP.GT.U32.AND.EX P0, PT, R0, RZ, PT, P0 ;  /* 0x000000ff0000720c */ /* 0x000fe40003f04100 */
[----:B------:R-:W-:-:S11]  /*0e50*/  SHF.R.U32.HI R0, RZ, 0x2, R0 ;  /* 0x00000002ff007819 */ /* 0x000fd60000011600 */
[----:B------:R-:W-:Y:S05]  /*0e60*/  @P0 BRA `(.L_x_10) ;  /* 0xfffffff000c80947 */ /* 0x000fea000383ffff */
.L_x_4:
[----:B------:R-:W-:Y:S05]  /*0e70*/  BSYNC.RECONVERGENT B0 ;  /* 0x0000000000007941 */ /* 0x000fea0003800200 */
.L_x_3:
[----:B------:R-:W-:Y:S04]  /*0e80*/  STG.E.64 desc[UR4][R6.64+0x18], RZ ;  /* 0x000018ff06007986 */ /* 0x000fe8000c101b04 */
[----:B------:R-:W-:Y:S04]  /*0e90*/  STG.E desc[UR4][R6.64+0x20], RZ ;  /* 0x000020ff06007986 */ /* 0x000fe8000c101904 */
[----:B------:R-:W-:Y:S01]  /*0ea0*/  STG.E.64 desc[UR4][R6.64+0x28], RZ ;  /* 0x000028ff06007986 */ /* 0x000fe2000c101b04 */
[----:B------:R-:W-:Y:S05]  /*0eb0*/  EXIT ;  /* 0x000000000000794d */ /* 0x000fea0003800000 */
.L_x_11:
        /* <DEDUP_REMOVED lines=12> */
.L_x_13:


//--------------------- .nv.global.init           --------------------------
	.section	.nv.global.init,"aw",@progbits
	.align	4
.nv.global.init:
	.type		mrg32k3aM1SubSeq,@object
	.size		mrg32k3aM1SubSeq,(mrg32k3aM2SubSeq - mrg32k3aM1SubSeq)
mrg32k3aM1SubSeq:
        /*0000*/ 	.byte	0x0b, 0xcc, 0xee, 0x04, 0x73, 0x29, 0x8b, 0x6f, 0xf6, 0x53, 0x03, 0xf6, 0x23, 0xf6, 0xea, 0xda
        /* <DEDUP_REMOVED lines=125> */
	.type		mrg32k3aM2SubSeq,@object
	.size		mrg32k3aM2SubSeq,(mrg32k3aM1 - mrg32k3aM2SubSeq)
mrg32k3aM2SubSeq:
        /* <DEDUP_REMOVED lines=126> */
	.type		mrg32k3aM1,@object
	.size		mrg32k3aM1,(mrg32k3aM1Seq - mrg32k3aM1)
mrg32k3aM1:
        /* <DEDUP_REMOVED lines=144> */
	.type		mrg32k3aM1Seq,@object
	.size		mrg32k3aM1Seq,(mrg32k3aM2 - mrg32k3aM1Seq)
mrg32k3aM1Seq:
        /* <DEDUP_REMOVED lines=144> */
	.type		mrg32k3aM2,@object
	.size		mrg32k3aM2,(mrg32k3aM2Seq - mrg32k3aM2)
mrg32k3aM2:
        /* <DEDUP_REMOVED lines=144> */
	.type		mrg32k3aM2Seq,@object
	.size		mrg32k3aM2Seq,(precalc_xorwow_matrix - mrg32k3aM2Seq)
mrg32k3aM2Seq:
        /* <DEDUP_REMOVED lines=144> */
	.type		precalc_xorwow_matrix,@object
	.size		precalc_xorwow_matrix,(precalc_xorwow_offset_matrix - precalc_xorwow_matrix)
precalc_xorwow_matrix:
        /* <DEDUP_REMOVED lines=6400> */
	.type		precalc_xorwow_offset_matrix,@object
	.size		precalc_xorwow_offset_matrix,(.L_1 - precalc_xorwow_offset_matrix)
precalc_xorwow_offset_matrix:
        /* <DEDUP_REMOVED lines=6400> */
.L_1:


//--------------------- .nv.shared.reserved.0     --------------------------
	.section	.nv.shared.reserved.0,"aw",@nobits
	.weak		__nv_reservedSMEM_offset_0_alias
	.size		__nv_reservedSMEM_offset_0_alias, 0, 64
	.other		__nv_reservedSMEM_offset_0_alias,@"STO_CUDA_RESERVED_SHARED STV_DEFAULT"
__nv_reservedSMEM_offset_0_alias:
	.zero		0
	.zero		64


//--------------------- .nv.constant0._Z11roll_kernelP17curandStateXORWOWPi --------------------------
	.section	.nv.constant0._Z11roll_kernelP17curandStateXORWOWPi,"a",@progbits
	.sectionflags	@""
	.align	4
.nv.constant0._Z11roll_kernelP17curandStateXORWOWPi:
	.zero		912


//--------------------- .nv.constant0._Z11init_curandjP17curandStateXORWOW --------------------------
	.section	.nv.constant0._Z11init_curandjP17curandStateXORWOW,"a",@progbits
	.sectionflags	@""
	.align	4
.nv.constant0._Z11init_curandjP17curandStateXORWOW:
	.zero		912


//--------------------- SYMBOLS --------------------------

	.type		.nv.reservedSmem.offset0,@object
	.size		.nv.reservedSmem.offset0,0x4
